	.headerflags	@"EF_CUDA_TEXMODE_UNIFIED EF_CUDA_64BIT_ADDRESS EF_CUDA_ACCELERATORS EF_CUDA_SM90 EF_CUDA_VIRTUAL_SM(EF_CUDA_SM90)"
	.elftype	@"ET_EXEC"


//--------------------- .nv.info                  --------------------------
	.section	.nv.info,"",@"SHT_CUDA_INFO"
	.align	4


	//----- nvinfo : EIATTR_REGCOUNT
	.align		4
        /*0000*/ 	.byte	0x04, 0x2f
        /*0002*/ 	.short	(.L_1 - .L_0)
	.align		4
.L_0:
        /*0004*/ 	.word	index@(triton_poi_fused_eq_repeat_2)
        /*0008*/ 	.word	0x00000009


	//----- nvinfo : EIATTR_MIN_STACK_SIZE
	.align		4
.L_1:
        /*000c*/ 	.byte	0x04, 0x12
        /*000e*/ 	.short	(.L_3 - .L_2)
	.align		4
.L_2:
        /*0010*/ 	.word	index@(triton_poi_fused_eq_repeat_2)
        /*0014*/ 	.word	0x00000000


	//----- nvinfo : EIATTR_FRAME_SIZE
	.align		4
.L_3:
        /*0018*/ 	.byte	0x04, 0x11
        /*001a*/ 	.short	(.L_5 - .L_4)
	.align		4
.L_4:
        /*001c*/ 	.word	index@(triton_poi_fused_eq_repeat_2)
        /*0020*/ 	.word	0x00000000


	//----- nvinfo : EIATTR_MIN_STACK_SIZE
	.align		4
.L_5:
        /*0024*/ 	.byte	0x04, 0x12
        /*0026*/ 	.short	(.L_7 - .L_6)
	.align		4
.L_6:
        /*0028*/ 	.word	index@(triton_poi_fused_eq_repeat_2)
        /*002c*/ 	.word	0x00000000
.L_7:


//--------------------- .nv.info.triton_poi_fused_eq_repeat_2 --------------------------
	.section	.nv.info.triton_poi_fused_eq_repeat_2,"",@"SHT_CUDA_INFO"
	.sectionflags	@""
	.align	4


	//----- nvinfo : EIATTR_CUDA_API_VERSION
	.align		4
        /*0000*/ 	.byte	0x04, 0x37
        /*0002*/ 	.short	(.L_9 - .L_8)
.L_8:
        /*0004*/ 	.word	0x0000007c


	//----- nvinfo : EIATTR_KPARAM_INFO
	.align		4
.L_9:
        /*0008*/ 	.byte	0x04, 0x17
        /*000a*/ 	.short	(.L_11 - .L_10)
.L_10:
        /*000c*/ 	.word	0x00000000
        /*0010*/ 	.short	0x0002
        /*0012*/ 	.short	0x0010
        /*0014*/ 	.byte	0x00, 0xf0, 0x11, 0x00


	//----- nvinfo : EIATTR_KPARAM_INFO
	.align		4
.L_11:
        /*0018*/ 	.byte	0x04, 0x17
        /*001a*/ 	.short	(.L_13 - .L_12)
.L_12:
        /*001c*/ 	.word	0x00000000
        /*0020*/ 	.short	0x0001
        /*0022*/ 	.short	0x0008
        /*0024*/ 	.byte	0x00, 0xf4, 0x21, 0x00


	//----- nvinfo : EIATTR_KPARAM_INFO
	.align		4
.L_13:
        /*0028*/ 	.byte	0x04, 0x17
        /*002a*/ 	.short	(.L_15 - .L_14)
.L_14:
        /*002c*/ 	.word	0x00000000
        /*0030*/ 	.short	0x0000
        /*0032*/ 	.short	0x0000
        /*0034*/ 	.byte	0x00, 0xf4, 0x21, 0x00


	//----- nvinfo : EIATTR_SPARSE_MMA_MASK
	.align		4
.L_15:
        /*0038*/ 	.byte	0x03, 0x50
        /*003a*/ 	.short	0x0000


	//----- nvinfo : EIATTR_MAXREG_COUNT
	.align		4
        /*003c*/ 	.byte	0x03, 0x1b
        /*003e*/ 	.short	0x00ff


	//----- nvinfo : EIATTR_EXIT_INSTR_OFFSETS
	.align		4
        /*0040*/ 	.byte	0x04, 0x1c
        /*0042*/ 	.short	(.L_17 - .L_16)


	//   ....[0]....
.L_16:
        /*0044*/ 	.word	0x000001b0


	//   ....[1]....
        /*0048*/ 	.word	0x000001d0


	//----- nvinfo : EIATTR_REQNTID
	.align		4
.L_17:
        /*004c*/ 	.byte	0x04, 0x10
        /*004e*/ 	.short	(.L_19 - .L_18)
.L_18:
        /*0050*/ 	.word	0x00000080
        /*0054*/ 	.word	0x00000001
        /*0058*/ 	.word	0x00000001


	//----- nvinfo : EIATTR_CRS_STACK_SIZE
	.align		4
.L_19:
        /*005c*/ 	.byte	0x04, 0x1e
        /*005e*/ 	.short	(.L_21 - .L_20)
.L_20:
        /*0060*/ 	.word	0x00000000


	//----- nvinfo : EIATTR_CBANK_PARAM_SIZE
	.align		4
.L_21:
        /*0064*/ 	.byte	0x03, 0x19
        /*0066*/ 	.short	0x0014


	//----- nvinfo : EIATTR_PARAM_CBANK
	.align		4
        /*0068*/ 	.byte	0x04, 0x0a
        /*006a*/ 	.short	(.L_23 - .L_22)
	.align		4
.L_22:
        /*006c*/ 	.word	index@(.nv.constant0.triton_poi_fused_eq_repeat_2)
        /*0070*/ 	.short	0x0210
        /*0072*/ 	.short	0x0014


	//----- nvinfo : EIATTR_SW_WAR
	.align		4
.L_23:
        /*0074*/ 	.byte	0x04, 0x36
        /*0076*/ 	.short	(.L_25 - .L_24)
.L_24:
        /*0078*/ 	.word	0x00000008
.L_25:


//--------------------- .nv.callgraph             --------------------------
	.section	.nv.callgraph,"",@"SHT_CUDA_CALLGRAPH"
	.align	4
	.sectionentsize	8
	.align		4
        /*0000*/ 	.word	0x00000000
	.align		4
        /*0004*/ 	.word	0xffffffff
	.align		4
        /*0008*/ 	.word	0x00000000
	.align		4
        /*000c*/ 	.word	0xfffffffe
	.align		4
        /*0010*/ 	.word	0x00000000
	.align		4
        /*0014*/ 	.word	0xfffffffd
	.align		4
        /*0018*/ 	.word	0x00000000
	.align		4
        /*001c*/ 	.word	0xfffffffc


//--------------------- .text.triton_poi_fused_eq_repeat_2 --------------------------
	.section	.text.triton_poi_fused_eq_repeat_2,"ax",@progbits
	.align	128
        .global         triton_poi_fused_eq_repeat_2
        .type           triton_poi_fused_eq_repeat_2,@function
        .size           triton_poi_fused_eq_repeat_2,(.L_x_3 - triton_poi_fused_eq_repeat_2)
        .other          triton_poi_fused_eq_repeat_2,@"STO_CUDA_ENTRY STV_DEFAULT"
triton_poi_fused_eq_repeat_2:
.text.triton_poi_fused_eq_repeat_2:
[----:B------:R-:W0:Y:S02]  /*0000*/  LDC R1, c[0x0][0x28] ;  /* 0x00000a00ff017b82 */ /* 0x000e240000000800 */
[----:B------:R-:W1:Y:S01]  /*0010*/  S2R R0, SR_TID.X ;  /* 0x0000000000007919 */ /* 0x000e620000002100 */
[----:B------:R-:W2:Y:S01]  /*0020*/  LDC.64 R2, c[0x0][0x210] ;  /* 0x00008400ff027b82 */ /* 0x000ea20000000a00 */
[----:B------:R-:W-:Y:S01]  /*0030*/  ULDC.64 UR4, c[0x0][0x208] ;  /* 0x0000820000047ab9 */ /* 0x000fe20000000a00 */
[----:B------:R-:W-:Y:S01]  /*0040*/  BSSY B0, `(.L_x_0) ;  /* 0x0000011000007945 */ /* 0x000fe20003800000 */
[----:B------:R-:W3:Y:S01]  /*0050*/  S2R R5, SR_CTAID.X ;  /* 0x0000000000057919 */ /* 0x000ee20000002500 */
[----:B-1----:R-:W-:Y:S02]  /*0060*/  LOP3.LUT R0, R0, 0x7f, RZ, 0xc0, !PT ;  /* 0x0000007f00007812 */ /* 0x002fe400078ec0ff */
[----:B---3--:R-:W-:-:S03]  /*0070*/  SHF.R.S32.HI R4, RZ, 0x18, R5 ;  /* 0x00000018ff047819 */ /* 0x008fc60000011405 */
[----:B------:R-:W-:Y:S01]  /*0080*/  IMAD R0, R5, 0x80, R0 ;  /* 0x0000008005007824 */ /* 0x000fe200078e0200 */
[----:B------:R-:W-:-:S04]  /*0090*/  SGXT R5, R4, 0x1 ;  /* 0x000000010405781a */ /* 0x000fc80000000200 */
[----:B------:R-:W-:Y:S02]  /*00a0*/  ISETP.GE.AND P1, PT, R0, 0x100, PT ;  /* 0x000001000000780c */ /* 0x000fe40003f26270 */
[CC--:B------:R-:W-:Y:S02]  /*00b0*/  LEA.HI R4, R5.reuse, R0.reuse, RZ, 0x4 ;  /* 0x0000000005047211 */ /* 0x0c0fe400078f20ff */
[----:B------:R-:W-:Y:S02]  /*00c0*/  LEA.HI R6, R5, R0, RZ, 0x6 ;  /* 0x0000000005067211 */ /* 0x000fe400078f30ff */
[----:B------:R-:W-:Y:S01]  /*00d0*/  LOP3.LUT R5, R4, 0xfffffff0, RZ, 0xc0, !PT ;  /* 0xfffffff004057812 */ /* 0x000fe200078ec0ff */
[----:B------:R-:W-:Y:S01]  /*00e0*/  IMAD.MOV.U32 R4, RZ, RZ, RZ ;  /* 0x000000ffff047224 */ /* 0x000fe200078e00ff */
[----:B------:R-:W-:-:S03]  /*00f0*/  SHF.R.S32.HI R6, RZ, 0x6, R6 ;  /* 0x00000006ff067819 */ /* 0x000fc60000011406 */
[----:B------:R-:W-:-:S04]  /*0100*/  IMAD.IADD R5, R0, 0x1, -R5 ;  /* 0x0000000100057824 */ /* 0x000fc800078e0a05 */
[----:B------:R-:W-:-:S04]  /*0110*/  IMAD R5, R6, 0x10, R5 ;  /* 0x0000001006057824 */ /* 0x000fc800078e0205 */
[----:B--2---:R-:W-:Y:S01]  /*0120*/  IMAD.WIDE R2, R5, 0x4, R2 ;  /* 0x0000000405027825 */ /* 0x004fe200078e0202 */
[----:B------:R-:W-:Y:S06]  /*0130*/  @P1 BRA `(.L_x_1) ;  /* 0x0000000000041947 */ /* 0x000fec0003800000 */
[----:B------:R1:W5:Y:S02]  /*0140*/  LDG.E.EL R4, desc[UR4][R2.64] ;  /* 0x0000000402047981 */ /* 0x000364000c2e1900 */
.L_x_1:
[----:B------:R-:W-:Y:S05]  /*0150*/  BSYNC B0 ;  /* 0x0000000000007941 */ /* 0x000fea0003800000 */
.L_x_0:
[----:B------:R-:W-:Y:S01]  /*0160*/  ULDC.64 UR6, c[0x0][0x218] ;  /* 0x0000860000067ab9 */ /* 0x000fe20000000a00 */
[----:B-----5:R-:W-:Y:S02]  /*0170*/  FSETP.NEU.AND P0, PT, R4, 1, PT ;  /* 0x3f8000000400780b */ /* 0x020fe40003f0d000 */
[----:B-1----:R-:W-:Y:S02]  /*0180*/  IADD3 R2, P2, R0, UR6, RZ ;  /* 0x0000000600027c10 */ /* 0x002fe4000ff5e0ff */
[----:B------:R-:W-:Y:S02]  /*0190*/  SEL R5, RZ, 0x1, P0 ;  /* 0x00000001ff057807 */ /* 0x000fe40000000000 */
[----:B------:R-:W-:Y:S01]  /*01a0*/  LEA.HI.X.SX32 R3, R0, UR7, 0x1, P2 ;  /* 0x0000000700037c11 */ /* 0x000fe200090f0eff */
[----:B------:R-:W-:Y:S08]  /*01b0*/  @P1 EXIT ;  /* 0x000000000000194d */ /* 0x000ff00003800000 */
[----:B------:R-:W-:Y:S01]  /*01c0*/  STG.E.U8 desc[UR4][R2.64], R5 ;  /* 0x0000000502007986 */ /* 0x000fe2000c101104 */
[----:B------:R-:W-:Y:S05]  /*01d0*/  EXIT ;  /* 0x000000000000794d */ /* 0x000fea0003800000 */
.L_x_2:
[----:B------:R-:W-:-:S00]  /*01e0*/  BRA `(.L_x_2) ;  /* 0xfffffffc00fc7947 */ /* 0x000fc0000383ffff */
[----:B------:R-:W-:-:S00]  /*01f0*/  NOP ;  /* 0x0000000000007918 */ /* 0x000fc00000000000 */
        /* <DEDUP_REMOVED lines=8> */
.L_x_3:


//--------------------- .nv.constant0.triton_poi_fused_eq_repeat_2 --------------------------
	.section	.nv.constant0.triton_poi_fused_eq_repeat_2,"a",@progbits
	.sectionflags	@""
	.align	4
.nv.constant0.triton_poi_fused_eq_repeat_2:
	.zero		548
